//
// Generated by NVIDIA NVVM Compiler
//
// Compiler Build ID: CL-36424714
// Cuda compilation tools, release 13.0, V13.0.88
// Based on NVVM 20.0.0
//

.version 9.0
.target sm_100
.address_size 64

	// .globl	_Z25vector_dot_product_kerneliffPfPi
// _ZZ25vector_dot_product_kerneliffPfPiE11runningSums has been demoted

.visible .entry _Z25vector_dot_product_kerneliffPfPi(
	.param .u32 _Z25vector_dot_product_kerneliffPfPi_param_0,
	.param .f32 _Z25vector_dot_product_kerneliffPfPi_param_1,
	.param .f32 _Z25vector_dot_product_kerneliffPfPi_param_2,
	.param .u64 .ptr .align 1 _Z25vector_dot_product_kerneliffPfPi_param_3,
	.param .u64 .ptr .align 1 _Z25vector_dot_product_kerneliffPfPi_param_4
)
{
	.reg .pred 	%p<8>;
	.reg .b32 	%r<23>;
	.reg .b32 	%f<23>;
	.reg .b64 	%rd<5>;
	// demoted variable
	.shared .align 4 .b8 _ZZ25vector_dot_product_kerneliffPfPiE11runningSums[4096];
	ld.param.u32 	%r11, [_Z25vector_dot_product_kerneliffPfPi_param_0];
	ld.param.f32 	%f4, [_Z25vector_dot_product_kerneliffPfPi_param_1];
	ld.param.f32 	%f5, [_Z25vector_dot_product_kerneliffPfPi_param_2];
	ld.param.u64 	%rd2, [_Z25vector_dot_product_kerneliffPfPi_param_3];
	ld.param.u64 	%rd3, [_Z25vector_dot_product_kerneliffPfPi_param_4];
	cvta.to.global.u64 	%rd1, %rd3;
	mov.u32 	%r1, %tid.x;
	mov.u32 	%r22, %ntid.x;
	mov.u32 	%r12, %ctaid.x;
	mad.lo.s32 	%r13, %r22, %r12, %r1;
	add.s32 	%r21, %r13, 1;
	add.s32 	%r4, %r11, -1;
	setp.ge.u32 	%p1, %r21, %r4;
	mov.f32 	%f22, 0f00000000;
	@%p1 bra 	$L__BB0_3;
	mov.u32 	%r14, %nctaid.x;
	mul.lo.s32 	%r5, %r22, %r14;
	mov.f32 	%f22, 0f00000000;
$L__BB0_2:
	cvt.rn.f32.u32 	%f8, %r21;
	fma.rn.f32 	%f9, %f5, %f8, %f4;
	add.f32 	%f10, %f9, 0f3F800000;
	fma.rn.f32 	%f11, %f9, %f9, %f9;
	add.f32 	%f12, %f11, 0f3F800000;
	sqrt.rn.f32 	%f13, %f12;
	div.rn.f32 	%f14, %f10, %f13;
	add.f32 	%f22, %f22, %f14;
	add.s32 	%r21, %r21, %r5;
	setp.lt.u32 	%p2, %r21, %r4;
	@%p2 bra 	$L__BB0_2;
$L__BB0_3:
	shl.b32 	%r15, %r1, 2;
	mov.u32 	%r16, _ZZ25vector_dot_product_kerneliffPfPiE11runningSums;
	add.s32 	%r8, %r16, %r15;
	st.shared.f32 	[%r8], %f22;
	bar.sync 	0;
	setp.lt.u32 	%p3, %r22, 2;
	@%p3 bra 	$L__BB0_7;
$L__BB0_4:
	shr.u32 	%r10, %r22, 1;
	setp.ge.u32 	%p4, %r1, %r10;
	@%p4 bra 	$L__BB0_6;
	shl.b32 	%r17, %r10, 2;
	add.s32 	%r18, %r8, %r17;
	ld.shared.f32 	%f15, [%r18];
	ld.shared.f32 	%f16, [%r8];
	add.f32 	%f17, %f15, %f16;
	st.shared.f32 	[%r8], %f17;
$L__BB0_6:
	bar.sync 	0;
	setp.gt.u32 	%p5, %r22, 3;
	mov.u32 	%r22, %r10;
	@%p5 bra 	$L__BB0_4;
$L__BB0_7:
	setp.ne.s32 	%p6, %r1, 0;
	@%p6 bra 	$L__BB0_10;
$L__BB0_8:
	atom.relaxed.global.cas.b32 	%r19, [%rd1], 0, 1;
	setp.ne.s32 	%p7, %r19, 0;
	@%p7 bra 	$L__BB0_8;
	cvta.to.global.u64 	%rd4, %rd2;
	ld.shared.f32 	%f18, [_ZZ25vector_dot_product_kerneliffPfPiE11runningSums];
	ld.global.f32 	%f19, [%rd4];
	add.f32 	%f20, %f18, %f19;
	st.global.f32 	[%rd4], %f20;
	atom.global.exch.b32 	%r20, [%rd1], 0;
$L__BB0_10:
	ret;

}


// ===== COMPILED SASS (sm_100) =====

	.target	sm_100

	.elftype	@"ET_EXEC"


//--------------------- .note.nv.tkinfo           --------------------------
	.section	.note.nv.tkinfo,"",@"SHT_NOTE"
	.sectionflags	@"SHF_NOTE_NV_TKINFO"
	.tkinfo
        /*0018*/ 	.word	0x00000002
        /*0030*/ 	.string	""
        /*0030*/ 	.string	"ptxas"
        /*0030*/ 	.string	"Cuda compilation tools, release 13.0, V13.0.88"
        /*0030*/ 	.string	"Build cuda_13.0.r13.0/compiler.36424714_0"
        /*0030*/ 	.string	"-arch sm_100 -m 64 "



//--------------------- .note.nv.cuinfo           --------------------------
	.section	.note.nv.cuinfo,"",@"SHT_NOTE"
	.sectionflags	@"SHF_NOTE_NV_CUINFO"
        /*0018*/ 	.short	0x0002
        /*001a*/ 	.short	0x0064
        /*001c*/ 	.short	0x0082
	.zero		2


//--------------------- .nv.info                  --------------------------
	.section	.nv.info,"",@"SHT_CUDA_INFO"
	.align	4


	//----- nvinfo : EIATTR_REGCOUNT
	.align		4
        /*0000*/ 	.byte	0x04, 0x2f
        /*0002*/ 	.short	(.L_1 - .L_0)
	.align		4
.L_0:
        /*0004*/ 	.word	index@(_Z25vector_dot_product_kerneliffPfPi)
        /*0008*/ 	.word	0x00000016


	//----- nvinfo : EIATTR_FRAME_SIZE
	.align		4
.L_1:
        /*000c*/ 	.byte	0x04, 0x11
        /*000e*/ 	.short	(.L_3 - .L_2)
	.align		4
.L_2:
        /*0010*/ 	.word	index@($__internal_1_$__cuda_sm3x_div_rn_noftz_f32_slowpath)
        /*0014*/ 	.word	0x00000000


	//----- nvinfo : EIATTR_FRAME_SIZE
	.align		4
.L_3:
        /*0018*/ 	.byte	0x04, 0x11
        /*001a*/ 	.short	(.L_5 - .L_4)
	.align		4
.L_4:
        /*001c*/ 	.word	index@($__internal_0_$__cuda_sm20_sqrt_rn_f32_slowpath)
        /*0020*/ 	.word	0x00000000


	//----- nvinfo : EIATTR_FRAME_SIZE
	.align		4
.L_5:
        /*0024*/ 	.byte	0x04, 0x11
        /*0026*/ 	.short	(.L_7 - .L_6)
	.align		4
.L_6:
        /*0028*/ 	.word	index@(_Z25vector_dot_product_kerneliffPfPi)
        /*002c*/ 	.word	0x00000000


	//----- nvinfo : EIATTR_MIN_STACK_SIZE
	.align		4
.L_7:
        /*0030*/ 	.byte	0x04, 0x12
        /*0032*/ 	.short	(.L_9 - .L_8)
	.align		4
.L_8:
        /*0034*/ 	.word	index@(_Z25vector_dot_product_kerneliffPfPi)
        /*0038*/ 	.word	0x00000000
.L_9:


//--------------------- .nv.compat                --------------------------
	.section	.nv.compat,"",@"SHT_CUDA_COMPAT_INFO"
	.align	4
        /*0000*/ 	.byte	0x02, 0x09, 0x00, 0x00, 0x02, 0x02, 0x01, 0x00, 0x02, 0x05, 0x05, 0x00, 0x03, 0x07, 0x01, 0x01
        /*0010*/ 	.byte	0x02, 0x03, 0x00, 0x00, 0x02, 0x06, 0x01, 0x00, 0x04, 0x0b, 0x08, 0x00, 0x01, 0x00, 0x00, 0x00
        /*0020*/ 	.byte	0x00, 0x00, 0x00, 0x00


//--------------------- .nv.info._Z25vector_dot_product_kerneliffPfPi --------------------------
	.section	.nv.info._Z25vector_dot_product_kerneliffPfPi,"",@"SHT_CUDA_INFO"
	.sectionflags	@""
	.align	4


	//----- nvinfo : EIATTR_CUDA_API_VERSION
	.align		4
        /*0000*/ 	.byte	0x04, 0x37
        /*0002*/ 	.short	(.L_11 - .L_10)
.L_10:
        /*0004*/ 	.word	0x00000082


	//----- nvinfo : EIATTR_KPARAM_INFO
	.align		4
.L_11:
        /*0008*/ 	.byte	0x04, 0x17
        /*000a*/ 	.short	(.L_13 - .L_12)
.L_12:
        /*000c*/ 	.word	0x00000000
        /*0010*/ 	.short	0x0004
        /*0012*/ 	.short	0x0018
        /*0014*/ 	.byte	0x00, 0xf5, 0x21, 0x00


	//----- nvinfo : EIATTR_KPARAM_INFO
	.align		4
.L_13:
        /*0018*/ 	.byte	0x04, 0x17
        /*001a*/ 	.short	(.L_15 - .L_14)
.L_14:
        /*001c*/ 	.word	0x00000000
        /*0020*/ 	.short	0x0003
        /*0022*/ 	.short	0x0010
        /*0024*/ 	.byte	0x00, 0xf5, 0x21, 0x00


	//----- nvinfo : EIATTR_KPARAM_INFO
	.align		4
.L_15:
        /*0028*/ 	.byte	0x04, 0x17
        /*002a*/ 	.short	(.L_17 - .L_16)
.L_16:
        /*002c*/ 	.word	0x00000000
        /*0030*/ 	.short	0x0002
        /*0032*/ 	.short	0x0008
        /*0034*/ 	.byte	0x00, 0xf0, 0x11, 0x00


	//----- nvinfo : EIATTR_KPARAM_INFO
	.align		4
.L_17:
        /*0038*/ 	.byte	0x04, 0x17
        /*003a*/ 	.short	(.L_19 - .L_18)
.L_18:
        /*003c*/ 	.word	0x00000000
        /*0040*/ 	.short	0x0001
        /*0042*/ 	.short	0x0004
        /*0044*/ 	.byte	0x00, 0xf0, 0x11, 0x00


	//----- nvinfo : EIATTR_KPARAM_INFO
	.align		4
.L_19:
        /*0048*/ 	.byte	0x04, 0x17
        /*004a*/ 	.short	(.L_21 - .L_20)
.L_20:
        /*004c*/ 	.word	0x00000000
        /*0050*/ 	.short	0x0000
        /*0052*/ 	.short	0x0000
        /*0054*/ 	.byte	0x00, 0xf0, 0x11, 0x00


	//----- nvinfo : EIATTR_SPARSE_MMA_MASK
	.align		4
.L_21:
        /*0058*/ 	.byte	0x03, 0x50
        /*005a*/ 	.short	0x0000


	//----- nvinfo : EIATTR_MAXREG_COUNT
	.align		4
        /*005c*/ 	.byte	0x03, 0x1b
        /*005e*/ 	.short	0x00ff


	//----- nvinfo : EIATTR_NUM_BARRIERS
	.align		4
        /*0060*/ 	.byte	0x02, 0x4c
        /*0062*/ 	.byte	0x01
	.zero		1


	//----- nvinfo : EIATTR_MERCURY_ISA_VERSION
	.align		4
        /*0064*/ 	.byte	0x03, 0x5f
        /*0066*/ 	.short	0x0101


	//----- nvinfo : EIATTR_VRC_CTA_INIT_COUNT
	.align		4
        /*0068*/ 	.byte	0x02, 0x4a
	.zero		1
	.zero		1


	//----- nvinfo : EIATTR_EXIT_INSTR_OFFSETS
	.align		4
        /*006c*/ 	.byte	0x04, 0x1c
        /*006e*/ 	.short	(.L_23 - .L_22)


	//   ....[0]....
.L_22:
        /*0070*/ 	.word	0x000004b0


	//   ....[1]....
        /*0074*/ 	.word	0x000005f0


	//----- nvinfo : EIATTR_CRS_STACK_SIZE
	.align		4
.L_23:
        /*0078*/ 	.byte	0x04, 0x1e
        /*007a*/ 	.short	(.L_25 - .L_24)
.L_24:
        /*007c*/ 	.word	0x00000000


	//----- nvinfo : EIATTR_CBANK_PARAM_SIZE
	.align		4
.L_25:
        /*0080*/ 	.byte	0x03, 0x19
        /*0082*/ 	.short	0x0020


	//----- nvinfo : EIATTR_PARAM_CBANK
	.align		4
        /*0084*/ 	.byte	0x04, 0x0a
        /*0086*/ 	.short	(.L_27 - .L_26)
	.align		4
.L_26:
        /*0088*/ 	.word	index@(.nv.constant0._Z25vector_dot_product_kerneliffPfPi)
        /*008c*/ 	.short	0x0380
        /*008e*/ 	.short	0x0020


	//----- nvinfo : EIATTR_SW_WAR
	.align		4
.L_27:
        /*0090*/ 	.byte	0x04, 0x36
        /*0092*/ 	.short	(.L_29 - .L_28)
.L_28:
        /*0094*/ 	.word	0x00000008
.L_29:


//--------------------- .nv.callgraph             --------------------------
	.section	.nv.callgraph,"",@"SHT_CUDA_CALLGRAPH"
	.align	4
	.sectionentsize	8
	.align		4
        /*0000*/ 	.word	0x00000000
	.align		4
        /*0004*/ 	.word	0xffffffff
	.align		4
        /*0008*/ 	.word	0x00000000
	.align		4
        /*000c*/ 	.word	0xfffffffe
	.align		4
        /*0010*/ 	.word	0x00000000
	.align		4
        /*0014*/ 	.word	0xfffffffd
	.align		4
        /*0018*/ 	.word	0x00000000
	.align		4
        /*001c*/ 	.word	0xfffffffc


//--------------------- .text._Z25vector_dot_product_kerneliffPfPi --------------------------
	.section	.text._Z25vector_dot_product_kerneliffPfPi,"ax",@progbits
	.align	128
        .global         _Z25vector_dot_product_kerneliffPfPi
        .type           _Z25vector_dot_product_kerneliffPfPi,@function
        .size           _Z25vector_dot_product_kerneliffPfPi,(.L_x_26 - _Z25vector_dot_product_kerneliffPfPi)
        .other          _Z25vector_dot_product_kerneliffPfPi,@"STO_CUDA_ENTRY STV_DEFAULT"
_Z25vector_dot_product_kerneliffPfPi:
.text._Z25vector_dot_product_kerneliffPfPi:
[----:B------:R-:W-:Y:S01]  /*0000*/  LDC R1, c[0x0][0x37c] ;  /* 0x0000df00ff017b82 */ /* 0x000fe20000000800 */
[----:B------:R-:W0:Y:S01]  /*0010*/  S2R R4, SR_TID.X ;  /* 0x0000000000047919 */ /* 0x000e220000002100 */
[----:B------:R-:W1:Y:S01]  /*0020*/  LDCU UR5, c[0x0][0x360] ;  /* 0x00006c00ff0577ac */ /* 0x000e620008000800 */
[----:B------:R-:W-:Y:S01]  /*0030*/  BSSY.RECONVERGENT B0, `(.L_x_0) ;  /* 0x0000033000007945 */ /* 0x000fe20003800200 */
[----:B------:R-:W-:Y:S01]  /*0040*/  IMAD.MOV.U32 R5, RZ, RZ, RZ ;  /* 0x000000ffff057224 */ /* 0x000fe200078e00ff */
[----:B------:R-:W0:Y:S01]  /*0050*/  S2R R3, SR_CTAID.X ;  /* 0x0000000000037919 */ /* 0x000e220000002500 */
[----:B------:R-:W2:Y:S01]  /*0060*/  LDCU UR4, c[0x0][0x380] ;  /* 0x00007000ff0477ac */ /* 0x000ea20008000800 */
[----:B------:R-:W3:Y:S01]  /*0070*/  LDCU UR6, c[0x0][0x388] ;  /* 0x00007100ff0677ac */ /* 0x000ee20008000800 */
[----:B-1----:R-:W-:Y:S01]  /*0080*/  IMAD.U32 R6, RZ, RZ, UR5 ;  /* 0x00000005ff067e24 */ /* 0x002fe2000f8e00ff */
[----:B--2---:R-:W-:Y:S01]  /*0090*/  UIADD3 UR4, UPT, UPT, UR4, -0x1, URZ ;  /* 0xffffffff04047890 */ /* 0x004fe2000fffe0ff */
[----:B0-----:R-:W-:-:S04]  /*00a0*/  IMAD R0, R3, UR5, R4 ;  /* 0x0000000503007c24 */ /* 0x001fc8000f8e0204 */
[----:B------:R-:W-:-:S05]  /*00b0*/  VIADD R8, R0, 0x1 ;  /* 0x0000000100087836 */ /* 0x000fca0000000000 */
[----:B------:R-:W-:-:S13]  /*00c0*/  ISETP.GE.U32.AND P0, PT, R8, UR4, PT ;  /* 0x0000000408007c0c */ /* 0x000fda000bf06070 */
[----:B---3--:R-:W-:Y:S05]  /*00d0*/  @P0 BRA `(.L_x_1) ;  /* 0x0000000000a00947 */ /* 0x008fea0003800000 */
[----:B------:R-:W0:Y:S01]  /*00e0*/  LDC R7, c[0x0][0x384] ;  /* 0x0000e100ff077b82 */ /* 0x000e220000000800 */
[----:B------:R-:W1:Y:S01]  /*00f0*/  LDCU UR5, c[0x0][0x370] ;  /* 0x00006e00ff0577ac */ /* 0x000e620008000800 */
[----:B------:R-:W-:Y:S02]  /*0100*/  IMAD.MOV.U32 R5, RZ, RZ, RZ ;  /* 0x000000ffff057224 */ /* 0x000fe400078e00ff */
[----:B-1----:R-:W-:-:S07]  /*0110*/  IMAD R9, R6, UR5, RZ ;  /* 0x0000000506097c24 */ /* 0x002fce000f8e02ff */
.L_x_7:
[----:B------:R-:W-:Y:S01]  /*0120*/  I2FP.F32.U32 R0, R8 ;  /* 0x0000000800007245 */ /* 0x000fe20000201000 */
[----:B------:R-:W-:Y:S01]  /*0130*/  IMAD.IADD R8, R9, 0x1, R8 ;  /* 0x0000000109087824 */ /* 0x000fe200078e0208 */
[----:B------:R-:W-:Y:S03]  /*0140*/  BSSY.RECONVERGENT B1, `(.L_x_2) ;  /* 0x0000012000017945 */ /* 0x000fe60003800200 */
[----:B0-----:R-:W-:Y:S01]  /*0150*/  FFMA R0, R0, UR6, R7 ;  /* 0x0000000600007c23 */ /* 0x001fe20008000007 */
[----:B------:R-:W-:-:S03]  /*0160*/  ISETP.GE.U32.AND P2, PT, R8, UR4, PT ;  /* 0x0000000408007c0c */ /* 0x000fc6000bf46070 */
[C---:B------:R-:W-:Y:S01]  /*0170*/  FFMA R2, R0.reuse, R0, R0 ;  /* 0x0000000000027223 */ /* 0x040fe20000000000 */
[----:B------:R-:W-:-:S03]  /*0180*/  FADD R0, R0, 1 ;  /* 0x3f80000000007421 */ /* 0x000fc60000000000 */
[----:B------:R-:W-:-:S04]  /*0190*/  FADD R2, R2, 1 ;  /* 0x3f80000002027421 */ /* 0x000fc80000000000 */
[----:B------:R0:W1:Y:S01]  /*01a0*/  MUFU.RSQ R11, R2 ;  /* 0x00000002000b7308 */ /* 0x0000620000001400 */
[----:B------:R-:W-:-:S04]  /*01b0*/  IADD3 R3, PT, PT, R2, -0xd000000, RZ ;  /* 0xf300000002037810 */ /* 0x000fc80007ffe0ff */
[----:B------:R-:W-:-:S13]  /*01c0*/  ISETP.GT.U32.AND P0, PT, R3, 0x727fffff, PT ;  /* 0x727fffff0300780c */ /* 0x000fda0003f04070 */
[----:B01----:R-:W-:Y:S05]  /*01d0*/  @!P0 BRA `(.L_x_3) ;  /* 0x0000000000108947 */ /* 0x003fea0003800000 */
[----:B------:R-:W-:-:S07]  /*01e0*/  MOV R14, 0x200 ;  /* 0x00000200000e7802 */ /* 0x000fce0000000f00 */
[----:B------:R-:W-:Y:S05]  /*01f0*/  CALL.REL.NOINC `($__internal_0_$__cuda_sm20_sqrt_rn_f32_slowpath) ;  /* 0x0000000400007944 */ /* 0x000fea0003c00000 */
[----:B------:R-:W-:Y:S01]  /*0200*/  IMAD.MOV.U32 R3, RZ, RZ, R10 ;  /* 0x000000ffff037224 */ /* 0x000fe200078e000a */
[----:B------:R-:W-:Y:S06]  /*0210*/  BRA `(.L_x_4) ;  /* 0x0000000000107947 */ /* 0x000fec0003800000 */
.L_x_3:
[----:B------:R-:W-:Y:S01]  /*0220*/  FMUL.FTZ R3, R2, R11 ;  /* 0x0000000b02037220 */ /* 0x000fe20000410000 */
[----:B------:R-:W-:-:S03]  /*0230*/  FMUL.FTZ R10, R11, 0.5 ;  /* 0x3f0000000b0a7820 */ /* 0x000fc60000410000 */
[----:B------:R-:W-:-:S04]  /*0240*/  FFMA R2, -R3, R3, R2 ;  /* 0x0000000303027223 */ /* 0x000fc80000000102 */
[----:B------:R-:W-:-:S07]  /*0250*/  FFMA R3, R2, R10, R3 ;  /* 0x0000000a02037223 */ /* 0x000fce0000000003 */
.L_x_4:
[----:B------:R-:W-:Y:S05]  /*0260*/  BSYNC.RECONVERGENT B1 ;  /* 0x0000000000017941 */ /* 0x000fea0003800200 */
.L_x_2:
[----:B------:R-:W0:Y:S01]  /*0270*/  MUFU.RCP R2, R3 ;  /* 0x0000000300027308 */ /* 0x000e220000001000 */
[----:B------:R-:W-:Y:S07]  /*0280*/  BSSY.RECONVERGENT B1, `(.L_x_5) ;  /* 0x000000b000017945 */ /* 0x000fee0003800200 */
[----:B------:R-:W1:Y:S01]  /*0290*/  FCHK P0, R0, R3 ;  /* 0x0000000300007302 */ /* 0x000e620000000000 */
[----:B0-----:R-:W-:-:S04]  /*02a0*/  FFMA R11, R2, -R3, 1 ;  /* 0x3f800000020b7423 */ /* 0x001fc80000000803 */
[----:B------:R-:W-:-:S04]  /*02b0*/  FFMA R11, R2, R11, R2 ;  /* 0x0000000b020b7223 */ /* 0x000fc80000000002 */
[----:B------:R-:W-:-:S04]  /*02c0*/  FFMA R2, R0, R11, RZ ;  /* 0x0000000b00027223 */ /* 0x000fc800000000ff */
[----:B------:R-:W-:-:S04]  /*02d0*/  FFMA R10, R2, -R3, R0 ;  /* 0x80000003020a7223 */ /* 0x000fc80000000000 */
[----:B------:R-:W-:Y:S01]  /*02e0*/  FFMA R2, R11, R10, R2 ;  /* 0x0000000a0b027223 */ /* 0x000fe20000000002 */
[----:B-1----:R-:W-:Y:S06]  /*02f0*/  @!P0 BRA `(.L_x_6) ;  /* 0x00000000000c8947 */ /* 0x002fec0003800000 */
[----:B------:R-:W-:-:S07]  /*0300*/  MOV R2, 0x320 ;  /* 0x0000032000027802 */ /* 0x000fce0000000f00 */
[----:B------:R-:W-:Y:S05]  /*0310*/  CALL.REL.NOINC `($__internal_1_$__cuda_sm3x_div_rn_noftz_f32_slowpath) ;  /* 0x0000000400147944 */ /* 0x000fea0003c00000 */
[----:B------:R-:W-:-:S07]  /*0320*/  IMAD.MOV.U32 R2, RZ, RZ, R0 ;  /* 0x000000ffff027224 */ /* 0x000fce00078e0000 */
.L_x_6:
[----:B------:R-:W-:Y:S05]  /*0330*/  BSYNC.RECONVERGENT B1 ;  /* 0x0000000000017941 */ /* 0x000fea0003800200 */
.L_x_5:
[----:B------:R-:W-:Y:S01]  /*0340*/  FADD R5, R2, R5 ;  /* 0x0000000502057221 */ /* 0x000fe20000000000 */
[----:B------:R-:W-:Y:S06]  /*0350*/  @!P2 BRA `(.L_x_7) ;  /* 0xfffffffc0070a947 */ /* 0x000fec000383ffff */
.L_x_1:
[----:B------:R-:W-:Y:S05]  /*0360*/  BSYNC.RECONVERGENT B0 ;  /* 0x0000000000007941 */ /* 0x000fea0003800200 */
.L_x_0:
[----:B------:R-:W0:Y:S01]  /*0370*/  S2UR UR5, SR_CgaCtaId ;  /* 0x00000000000579c3 */ /* 0x000e220000008800 */
[----:B------:R-:W-:Y:S01]  /*0380*/  UMOV UR4, 0x400 ;  /* 0x0000040000047882 */ /* 0x000fe20000000000 */
[----:B------:R-:W-:Y:S02]  /*0390*/  ISETP.GE.U32.AND P0, PT, R6, 0x2, PT ;  /* 0x000000020600780c */ /* 0x000fe40003f06070 */
[----:B------:R-:W-:Y:S01]  /*03a0*/  ISETP.NE.AND P1, PT, R4, RZ, PT ;  /* 0x000000ff0400720c */ /* 0x000fe20003f25270 */
[----:B0-----:R-:W-:-:S06]  /*03b0*/  ULEA UR4, UR5, UR4, 0x18 ;  /* 0x0000000405047291 */ /* 0x001fcc000f8ec0ff */
[----:B------:R-:W-:-:S05]  /*03c0*/  LEA R0, R4, UR4, 0x2 ;  /* 0x0000000404007c11 */ /* 0x000fca000f8e10ff */
[----:B------:R0:W-:Y:S01]  /*03d0*/  STS [R0], R5 ;  /* 0x0000000500007388 */ /* 0x0001e20000000800 */
[----:B------:R-:W-:Y:S06]  /*03e0*/  BAR.SYNC.DEFER_BLOCKING 0x0 ;  /* 0x0000000000007b1d */ /* 0x000fec0000010000 */
[----:B------:R-:W-:Y:S05]  /*03f0*/  @!P0 BRA `(.L_x_8) ;  /* 0x00000000002c8947 */ /* 0x000fea0003800000 */
.L_x_9:
[----:B0-----:R-:W-:-:S04]  /*0400*/  SHF.R.U32.HI R5, RZ, 0x1, R6 ;  /* 0x00000001ff057819 */ /* 0x001fc80000011606 */
[----:B------:R-:W-:-:S13]  /*0410*/  ISETP.GE.U32.AND P0, PT, R4, R5, PT ;  /* 0x000000050400720c */ /* 0x000fda0003f06070 */
[----:B------:R-:W-:Y:S01]  /*0420*/  @!P0 IMAD R2, R5, 0x4, R0 ;  /* 0x0000000405028824 */ /* 0x000fe200078e0200 */
[----:B------:R-:W-:Y:S05]  /*0430*/  @!P0 LDS R3, [R0] ;  /* 0x0000000000038984 */ /* 0x000fea0000000800 */
[----:B------:R-:W0:Y:S02]  /*0440*/  @!P0 LDS R2, [R2] ;  /* 0x0000000002028984 */ /* 0x000e240000000800 */
[----:B0-----:R-:W-:-:S05]  /*0450*/  @!P0 FADD R3, R2, R3 ;  /* 0x0000000302038221 */ /* 0x001fca0000000000 */
[----:B------:R1:W-:Y:S01]  /*0460*/  @!P0 STS [R0], R3 ;  /* 0x0000000300008388 */ /* 0x0003e20000000800 */
[----:B------:R-:W-:Y:S01]  /*0470*/  BAR.SYNC.DEFER_BLOCKING 0x0 ;  /* 0x0000000000007b1d */ /* 0x000fe20000010000 */
[----:B------:R-:W-:Y:S01]  /*0480*/  ISETP.GT.U32.AND P0, PT, R6, 0x3, PT ;  /* 0x000000030600780c */ /* 0x000fe20003f04070 */
[----:B------:R-:W-:-:S12]  /*0490*/  IMAD.MOV.U32 R6, RZ, RZ, R5 ;  /* 0x000000ffff067224 */ /* 0x000fd800078e0005 */
[----:B-1----:R-:W-:Y:S05]  /*04a0*/  @P0 BRA `(.L_x_9) ;  /* 0xfffffffc00d40947 */ /* 0x002fea000383ffff */
.L_x_8:
[----:B------:R-:W-:Y:S05]  /*04b0*/  @P1 EXIT ;  /* 0x000000000000194d */ /* 0x000fea0003800000 */
[----:B------:R-:W1:Y:S01]  /*04c0*/  LDC.64 R2, c[0x0][0x398] ;  /* 0x0000e600ff027b82 */ /* 0x000e620000000a00 */
[----:B0-----:R-:W-:Y:S01]  /*04d0*/  HFMA2 R5, -RZ, RZ, 0, 5.9604644775390625e-08 ;  /* 0x00000001ff057431 */ /* 0x001fe200000001ff */
[----:B------:R-:W-:Y:S01]  /*04e0*/  BSSY B0, `(.L_x_10) ;  /* 0x0000007000007945 */ /* 0x000fe20003800000 */
[----:B------:R-:W0:Y:S05]  /*04f0*/  LDCU.64 UR6, c[0x0][0x358] ;  /* 0x00006b00ff0677ac */ /* 0x000e2a0008000a00 */
.L_x_11:
[----:B------:R-:W-:Y:S01]  /*0500*/  IMAD.MOV.U32 R4, RZ, RZ, RZ ;  /* 0x000000ffff047224 */ /* 0x000fe200078e00ff */
[----:B------:R-:W-:Y:S05]  /*0510*/  YIELD ;  /* 0x0000000000007946 */ /* 0x000fea0003800000 */
[----:B-1----:R-:W2:Y:S02]  /*0520*/  ATOMG.E.CAS.STRONG.GPU PT, R0, [R2], R4, R5 ;  /* 0x00000004020073a9 */ /* 0x002ea400001ee105 */
[----:B--2---:R-:W-:-:S13]  /*0530*/  ISETP.NE.AND P0, PT, R0, RZ, PT ;  /* 0x000000ff0000720c */ /* 0x004fda0003f05270 */
[----:B------:R-:W-:Y:S05]  /*0540*/  @P0 BRA `(.L_x_11) ;  /* 0xfffffffc00ec0947 */ /* 0x000fea000383ffff */
[----:B0-----:R-:W-:Y:S05]  /*0550*/  BSYNC B0 ;  /* 0x0000000000007941 */ /* 0x001fea0003800000 */
.L_x_10:
[----:B------:R-:W0:Y:S02]  /*0560*/  LDC.64 R4, c[0x0][0x390] ;  /* 0x0000e400ff047b82 */ /* 0x000e240000000a00 */
[----:B0-----:R-:W2:Y:S06]  /*0570*/  LDG.E R7, desc[UR6][R4.64] ;  /* 0x0000000604077981 */ /* 0x001eac000c1e1900 */
[----:B------:R-:W0:Y:S01]  /*0580*/  S2UR UR5, SR_CgaCtaId ;  /* 0x00000000000579c3 */ /* 0x000e220000008800 */
[----:B------:R-:W-:Y:S02]  /*0590*/  UMOV UR4, 0x400 ;  /* 0x0000040000047882 */ /* 0x000fe40000000000 */
[----:B0-----:R-:W-:-:S09]  /*05a0*/  ULEA UR4, UR5, UR4, 0x18 ;  /* 0x0000000405047291 */ /* 0x001fd2000f8ec0ff */
[----:B------:R-:W2:Y:S02]  /*05b0*/  LDS R0, [UR4] ;  /* 0x00000004ff007984 */ /* 0x000ea40008000800 */
[----:B--2---:R-:W-:-:S05]  /*05c0*/  FADD R7, R0, R7 ;  /* 0x0000000700077221 */ /* 0x004fca0000000000 */
[----:B------:R-:W-:Y:S04]  /*05d0*/  STG.E desc[UR6][R4.64], R7 ;  /* 0x0000000704007986 */ /* 0x000fe8000c101906 */
[----:B------:R-:W-:Y:S01]  /*05e0*/  ATOMG.E.EXCH.STRONG.GPU PT, RZ, desc[UR6][R2.64], RZ ;  /* 0x800000ff02ff79a8 */ /* 0x000fe2000c1ef106 */
[----:B------:R-:W-:Y:S05]  /*05f0*/  EXIT ;  /* 0x000000000000794d */ /* 0x000fea0003800000 */
        .weak           $__internal_0_$__cuda_sm20_sqrt_rn_f32_slowpath
        .type           $__internal_0_$__cuda_sm20_sqrt_rn_f32_slowpath,@function
        .size           $__internal_0_$__cuda_sm20_sqrt_rn_f32_slowpath,($__internal_1_$__cuda_sm3x_div_rn_noftz_f32_slowpath - $__internal_0_$__cuda_sm20_sqrt_rn_f32_slowpath)
$__internal_0_$__cuda_sm20_sqrt_rn_f32_slowpath:
[----:B------:R-:W-:-:S13]  /*0600*/  LOP3.LUT P0, RZ, R2, 0x7fffffff, RZ, 0xc0, !PT ;  /* 0x7fffffff02ff7812 */ /* 0x000fda000780c0ff */
[----:B------:R-:W-:Y:S01]  /*0610*/  @!P0 IMAD.MOV.U32 R3, RZ, RZ, R2 ;  /* 0x000000ffff038224 */ /* 0x000fe200078e0002 */
[----:B------:R-:W-:Y:S06]  /*0620*/  @!P0 BRA `(.L_x_12) ;  /* 0x0000000000408947 */ /* 0x000fec0003800000 */
[----:B------:R-:W-:-:S13]  /*0630*/  FSETP.GEU.FTZ.AND P0, PT, R2, RZ, PT ;  /* 0x000000ff0200720b */ /* 0x000fda0003f1e000 */
[----:B------:R-:W-:Y:S01]  /*0640*/  @!P0 IMAD.MOV.U32 R3, RZ, RZ, 0x7fffffff ;  /* 0x7fffffffff038424 */ /* 0x000fe200078e00ff */
[----:B------:R-:W-:Y:S06]  /*0650*/  @!P0 BRA `(.L_x_12) ;  /* 0x0000000000348947 */ /* 0x000fec0003800000 */
[----:B------:R-:W-:-:S13]  /*0660*/  FSETP.GTU.FTZ.AND P0, PT, |R2|, +INF , PT ;  /* 0x7f8000000200780b */ /* 0x000fda0003f1c200 */
[----:B------:R-:W-:Y:S01]  /*0670*/  @P0 FADD.FTZ R3, R2, 1 ;  /* 0x3f80000002030421 */ /* 0x000fe20000010000 */
[----:B------:R-:W-:Y:S06]  /*0680*/  @P0 BRA `(.L_x_12) ;  /* 0x0000000000280947 */ /* 0x000fec0003800000 */
[----:B------:R-:W-:-:S13]  /*0690*/  FSETP.NEU.FTZ.AND P0, PT, |R2|, +INF , PT ;  /* 0x7f8000000200780b */ /* 0x000fda0003f1d200 */
[----:B------:R-:W-:-:S04]  /*06a0*/  @P0 FFMA R10, R2, 1.84467440737095516160e+19, RZ ;  /* 0x5f800000020a0823 */ /* 0x000fc800000000ff */
[----:B------:R-:W0:Y:S02]  /*06b0*/  @P0 MUFU.RSQ R3, R10 ;  /* 0x0000000a00030308 */ /* 0x000e240000001400 */
[----:B0-----:R-:W-:Y:S01]  /*06c0*/  @P0 FMUL.FTZ R11, R10, R3 ;  /* 0x000000030a0b0220 */ /* 0x001fe20000410000 */
[----:B------:R-:W-:Y:S01]  /*06d0*/  @P0 FMUL.FTZ R13, R3, 0.5 ;  /* 0x3f000000030d0820 */ /* 0x000fe20000410000 */
[----:B------:R-:W-:Y:S02]  /*06e0*/  @!P0 IMAD.MOV.U32 R3, RZ, RZ, R2 ;  /* 0x000000ffff038224 */ /* 0x000fe400078e0002 */
[----:B------:R-:W-:-:S04]  /*06f0*/  @P0 FADD.FTZ R12, -R11, -RZ ;  /* 0x800000ff0b0c0221 */ /* 0x000fc80000010100 */
[----:B------:R-:W-:-:S04]  /*0700*/  @P0 FFMA R12, R11, R12, R10 ;  /* 0x0000000c0b0c0223 */ /* 0x000fc8000000000a */
[----:B------:R-:W-:-:S04]  /*0710*/  @P0 FFMA R12, R12, R13, R11 ;  /* 0x0000000d0c0c0223 */ /* 0x000fc8000000000b */
[----:B------:R-:W-:-:S07]  /*0720*/  @P0 FMUL.FTZ R3, R12, 2.3283064365386962891e-10 ;  /* 0x2f8000000c030820 */ /* 0x000fce0000410000 */
.L_x_12:
[----:B------:R-:W-:Y:S01]  /*0730*/  MOV R10, R3 ;  /* 0x00000003000a7202 */ /* 0x000fe20000000f00 */
[----:B------:R-:W-:Y:S02]  /*0740*/  IMAD.MOV.U32 R2, RZ, RZ, R14 ;  /* 0x000000ffff027224 */ /* 0x000fe400078e000e */
[----:B------:R-:W-:-:S04]  /*0750*/  IMAD.MOV.U32 R3, RZ, RZ, 0x0 ;  /* 0x00000000ff037424 */ /* 0x000fc800078e00ff */
[----:B------:R-:W-:Y:S05]  /*0760*/  RET.REL.NODEC R2 `(_Z25vector_dot_product_kerneliffPfPi) ;  /* 0xfffffff802247950 */ /* 0x000fea0003c3ffff */
        .weak           $__internal_1_$__cuda_sm3x_div_rn_noftz_f32_slowpath
        .type           $__internal_1_$__cuda_sm3x_div_rn_noftz_f32_slowpath,@function
        .size           $__internal_1_$__cuda_sm3x_div_rn_noftz_f32_slowpath,(.L_x_26 - $__internal_1_$__cuda_sm3x_div_rn_noftz_f32_slowpath)
$__internal_1_$__cuda_sm3x_div_rn_noftz_f32_slowpath:
[----:B------:R-:W-:Y:S01]  /*0770*/  SHF.R.U32.HI R11, RZ, 0x17, R3 ;  /* 0x00000017ff0b7819 */ /* 0x000fe20000011603 */
[----:B------:R-:W-:Y:S01]  /*0780*/  BSSY.RECONVERGENT B2, `(.L_x_13) ;  /* 0x0000063000027945 */ /* 0x000fe20003800200 */
[----:B------:R-:W-:Y:S02]  /*0790*/  SHF.R.U32.HI R10, RZ, 0x17, R0 ;  /* 0x00000017ff0a7819 */ /* 0x000fe40000011600 */
[----:B------:R-:W-:Y:S02]  /*07a0*/  LOP3.LUT R11, R11, 0xff, RZ, 0xc0, !PT ;  /* 0x000000ff0b0b7812 */ /* 0x000fe400078ec0ff */
[----:B------:R-:W-:Y:S02]  /*07b0*/  LOP3.LUT R16, R10, 0xff, RZ, 0xc0, !PT ;  /* 0x000000ff0a107812 */ /* 0x000fe400078ec0ff */
[----:B------:R-:W-:Y:S01]  /*07c0*/  MOV R12, R0 ;  /* 0x00000000000c7202 */ /* 0x000fe20000000f00 */
[----:B------:R-:W-:Y:S02]  /*07d0*/  VIADD R14, R11, 0xffffffff ;  /* 0xffffffff0b0e7836 */ /* 0x000fe40000000000 */
[----:B------:R-:W-:-:S03]  /*07e0*/  VIADD R13, R16, 0xffffffff ;  /* 0xffffffff100d7836 */ /* 0x000fc60000000000 */
[----:B------:R-:W-:-:S04]  /*07f0*/  ISETP.GT.U32.AND P0, PT, R14, 0xfd, PT ;  /* 0x000000fd0e00780c */ /* 0x000fc80003f04070 */
[----:B------:R-:W-:-:S13]  /*0800*/  ISETP.GT.U32.OR P0, PT, R13, 0xfd, P0 ;  /* 0x000000fd0d00780c */ /* 0x000fda0000704470 */
[----:B------:R-:W-:Y:S01]  /*0810*/  @!P0 IMAD.MOV.U32 R10, RZ, RZ, RZ ;  /* 0x000000ffff0a8224 */ /* 0x000fe200078e00ff */
[----:B------:R-:W-:Y:S06]  /*0820*/  @!P0 BRA `(.L_x_14) ;  /* 0x00000000005c8947 */ /* 0x000fec0003800000 */
[----:B------:R-:W-:Y:S02]  /*0830*/  FSETP.GTU.FTZ.AND P1, PT, |R3|, +INF , PT ;  /* 0x7f8000000300780b */ /* 0x000fe40003f3c200 */
[----:B------:R-:W-:-:S04]  /*0840*/  FSETP.GTU.FTZ.AND P0, PT, |R0|, +INF , PT ;  /* 0x7f8000000000780b */ /* 0x000fc80003f1c200 */
[----:B------:R-:W-:-:S13]  /*0850*/  PLOP3.LUT P0, PT, P0, P1, PT, 0xf8, 0x8f ;  /* 0x00000000008f781c */ /* 0x000fda0000703f70 */
[----:B------:R-:W-:Y:S05]  /*0860*/  @P0 BRA `(.L_x_15) ;  /* 0x00000004004c0947 */ /* 0x000fea0003800000 */
[----:B------:R-:W-:-:S13]  /*0870*/  LOP3.LUT P0, RZ, R3, 0x7fffffff, R12, 0xc8, !PT ;  /* 0x7fffffff03ff7812 */ /* 0x000fda000780c80c */
[----:B------:R-:W-:Y:S05]  /*0880*/  @!P0 BRA `(.L_x_16) ;  /* 0x00000004003c8947 */ /* 0x000fea0003800000 */
[C---:B------:R-:W-:Y:S02]  /*0890*/  FSETP.NEU.FTZ.AND P3, PT, |R0|.reuse, +INF , PT ;  /* 0x7f8000000000780b */ /* 0x040fe40003f7d200 */
[----:B------:R-:W-:Y:S02]  /*08a0*/  FSETP.NEU.FTZ.AND P1, PT, |R3|, +INF , PT ;  /* 0x7f8000000300780b */ /* 0x000fe40003f3d200 */
[----:B------:R-:W-:-:S11]  /*08b0*/  FSETP.NEU.FTZ.AND P0, PT, |R0|, +INF , PT ;  /* 0x7f8000000000780b */ /* 0x000fd60003f1d200 */
[----:B------:R-:W-:Y:S05]  /*08c0*/  @!P1 BRA !P3, `(.L_x_16) ;  /* 0x00000004002c9947 */ /* 0x000fea0005800000 */
[----:B------:R-:W-:-:S04]  /*08d0*/  LOP3.LUT P3, RZ, R12, 0x7fffffff, RZ, 0xc0, !PT ;  /* 0x7fffffff0cff7812 */ /* 0x000fc8000786c0ff */
[----:B------:R-:W-:-:S13]  /*08e0*/  PLOP3.LUT P1, PT, P1, P3, PT, 0x2f, 0xf2 ;  /* 0x0000000000f2781c */ /* 0x000fda0000f26577 */
[----:B------:R-:W-:Y:S05]  /*08f0*/  @P1 BRA `(.L_x_17) ;  /* 0x0000000400181947 */ /* 0x000fea0003800000 */
[----:B------:R-:W-:-:S04]  /*0900*/  LOP3.LUT P1, RZ, R3, 0x7fffffff, RZ, 0xc0, !PT ;  /* 0x7fffffff03ff7812 */ /* 0x000fc8000782c0ff */
[----:B------:R-:W-:-:S13]  /*0910*/  PLOP3.LUT P0, PT, P0, P1, PT, 0x2f, 0xf2 ;  /* 0x0000000000f2781c */ /* 0x000fda0000702577 */
[----:B------:R-:W-:Y:S05]  /*0920*/  @P0 BRA `(.L_x_18) ;  /* 0x0000000400000947 */ /* 0x000fea0003800000 */
[----:B------:R-:W-:Y:S02]  /*0930*/  ISETP.GE.AND P0, PT, R13, RZ, PT ;  /* 0x000000ff0d00720c */ /* 0x000fe40003f06270 */
[----:B------:R-:W-:-:S11]  /*0940*/  ISETP.GE.AND P1, PT, R14, RZ, PT ;  /* 0x000000ff0e00720c */ /* 0x000fd60003f26270 */
[----:B------:R-:W-:Y:S02]  /*0950*/  @P0 IMAD.MOV.U32 R10, RZ, RZ, RZ ;  /* 0x000000ffff0a0224 */ /* 0x000fe400078e00ff */
[----:B------:R-:W-:Y:S01]  /*0960*/  @!P0 FFMA R12, R0, 1.84467440737095516160e+19, RZ ;  /* 0x5f800000000c8823 */ /* 0x000fe200000000ff */
[----:B------:R-:W-:Y:S02]  /*0970*/  @!P0 IMAD.MOV.U32 R10, RZ, RZ, -0x40 ;  /* 0xffffffc0ff0a8424 */ /* 0x000fe400078e00ff */
[----:B------:R-:W-:-:S03]  /*0980*/  @!P1 FFMA R3, R3, 1.84467440737095516160e+19, RZ ;  /* 0x5f80000003039823 */ /* 0x000fc600000000ff */
[----:B------:R-:W-:-:S07]  /*0990*/  @!P1 IADD3 R10, PT, PT, R10, 0x40, RZ ;  /* 0x000000400a0a9810 */ /* 0x000fce0007ffe0ff */
.L_x_14:
[----:B------:R-:W-:Y:S01]  /*09a0*/  LEA R0, R11, 0xc0800000, 0x17 ;  /* 0xc08000000b007811 */ /* 0x000fe200078eb8ff */
[----:B------:R-:W-:Y:S04]  /*09b0*/  BSSY.RECONVERGENT B3, `(.L_x_19) ;  /* 0x0000036000037945 */ /* 0x000fe80003800200 */
[----:B------:R-:W-:Y:S02]  /*09c0*/  IMAD.IADD R13, R3, 0x1, -R0 ;  /* 0x00000001030d7824 */ /* 0x000fe400078e0a00 */
[----:B------:R-:W-:Y:S02]  /*09d0*/  VIADD R3, R16, 0xffffff81 ;  /* 0xffffff8110037836 */ /* 0x000fe40000000000 */
[----:B------:R-:W0:Y:S01]  /*09e0*/  MUFU.RCP R14, R13 ;  /* 0x0000000d000e7308 */ /* 0x000e220000001000 */
[----:B------:R-:W-:Y:S01]  /*09f0*/  FADD.FTZ R15, -R13, -RZ ;  /* 0x800000ff0d0f7221 */ /* 0x000fe20000010100 */
[C---:B------:R-:W-:Y:S01]  /*0a00*/  IMAD R0, R3.reuse, -0x800000, R12 ;  /* 0xff80000003007824 */ /* 0x040fe200078e020c */
[----:B------:R-:W-:-:S05]  /*0a10*/  IADD3 R11, PT, PT, R3, 0x7f, -R11 ;  /* 0x0000007f030b7810 */ /* 0x000fca0007ffe80b */
[----:B------:R-:W-:Y:S02]  /*0a20*/  IMAD.IADD R11, R11, 0x1, R10 ;  /* 0x000000010b0b7824 */ /* 0x000fe400078e020a */
[----:B0-----:R-:W-:-:S04]  /*0a30*/  FFMA R17, R14, R15, 1 ;  /* 0x3f8000000e117423 */ /* 0x001fc8000000000f */
[----:B------:R-:W-:-:S04]  /*0a40*/  FFMA R19, R14, R17, R14 ;  /* 0x000000110e137223 */ /* 0x000fc8000000000e */
[----:B------:R-:W-:-:S04]  /*0a50*/  FFMA R12, R0, R19, RZ ;  /* 0x00000013000c7223 */ /* 0x000fc800000000ff */
[----:B------:R-:W-:-:S04]  /*0a60*/  FFMA R17, R15, R12, R0 ;  /* 0x0000000c0f117223 */ /* 0x000fc80000000000 */
[----:B------:R-:W-:-:S04]  /*0a70*/  FFMA R12, R19, R17, R12 ;  /* 0x00000011130c7223 */ /* 0x000fc8000000000c */
[----:B------:R-:W-:-:S04]  /*0a80*/  FFMA R15, R15, R12, R0 ;  /* 0x0000000c0f0f7223 */ /* 0x000fc80000000000 */
[----:B------:R-:W-:-:S05]  /*0a90*/  FFMA R0, R19, R15, R12 ;  /* 0x0000000f13007223 */ /* 0x000fca000000000c */
[----:B------:R-:W-:-:S04]  /*0aa0*/  SHF.R.U32.HI R3, RZ, 0x17, R0 ;  /* 0x00000017ff037819 */ /* 0x000fc80000011600 */
[----:B------:R-:W-:-:S04]  /*0ab0*/  LOP3.LUT R3, R3, 0xff, RZ, 0xc0, !PT ;  /* 0x000000ff03037812 */ /* 0x000fc800078ec0ff */
[----:B------:R-:W-:-:S05]  /*0ac0*/  IADD3 R13, PT, PT, R3, R11, RZ ;  /* 0x0000000b030d7210 */ /* 0x000fca0007ffe0ff */
[----:B------:R-:W-:-:S05]  /*0ad0*/  VIADD R3, R13, 0xffffffff ;  /* 0xffffffff0d037836 */ /* 0x000fca0000000000 */
[----:B------:R-:W-:-:S13]  /*0ae0*/  ISETP.GE.U32.AND P0, PT, R3, 0xfe, PT ;  /* 0x000000fe0300780c */ /* 0x000fda0003f06070 */
[----:B------:R-:W-:Y:S05]  /*0af0*/  @!P0 BRA `(.L_x_20) ;  /* 0x0000000000808947 */ /* 0x000fea0003800000 */
[----:B------:R-:W-:-:S13]  /*0b00*/  ISETP.GT.AND P0, PT, R13, 0xfe, PT ;  /* 0x000000fe0d00780c */ /* 0x000fda0003f04270 */
[----:B------:R-:W-:Y:S05]  /*0b10*/  @P0 BRA `(.L_x_21) ;  /* 0x00000000006c0947 */ /* 0x000fea0003800000 */
[----:B------:R-:W-:-:S13]  /*0b20*/  ISETP.GE.AND P0, PT, R13, 0x1, PT ;  /* 0x000000010d00780c */ /* 0x000fda0003f06270 */
[----:B------:R-:W-:Y:S05]  /*0b30*/  @P0 BRA `(.L_x_22) ;  /* 0x0000000000740947 */ /* 0x000fea0003800000 */
[----:B------:R-:W-:Y:S02]  /*0b40*/  ISETP.GE.AND P0, PT, R13, -0x18, PT ;  /* 0xffffffe80d00780c */ /* 0x000fe40003f06270 */
[----:B------:R-:W-:-:S11]  /*0b50*/  LOP3.LUT R0, R0, 0x80000000, RZ, 0xc0, !PT ;  /* 0x8000000000007812 */ /* 0x000fd600078ec0ff */
[----:B------:R-:W-:Y:S05]  /*0b60*/  @!P0 BRA `(.L_x_22) ;  /* 0x0000000000688947 */ /* 0x000fea0003800000 */
[CCC-:B------:R-:W-:Y:S01]  /*0b70*/  FFMA.RZ R3, R19.reuse, R15.reuse, R12.reuse ;  /* 0x0000000f13037223 */ /* 0x1c0fe2000000c00c */
[-CC-:B------:R-:W-:Y:S01]  /*0b80*/  FFMA.RM R10, R19, R15.reuse, R12.reuse ;  /* 0x0000000f130a7223 */ /* 0x180fe2000000400c */
[C---:B------:R-:W-:Y:S02]  /*0b90*/  ISETP.NE.AND P3, PT, R13.reuse, RZ, PT ;  /* 0x000000ff0d00720c */ /* 0x040fe40003f65270 */
[----:B------:R-:W-:Y:S02]  /*0ba0*/  ISETP.NE.AND P1, PT, R13, RZ, PT ;  /* 0x000000ff0d00720c */ /* 0x000fe40003f25270 */
[----:B------:R-:W-:Y:S01]  /*0bb0*/  LOP3.LUT R11, R3, 0x7fffff, RZ, 0xc0, !PT ;  /* 0x007fffff030b7812 */ /* 0x000fe200078ec0ff */
[----:B------:R-:W-:Y:S01]  /*0bc0*/  FFMA.RP R3, R19, R15, R12 ;  /* 0x0000000f13037223 */ /* 0x000fe2000000800c */
[----:B------:R-:W-:Y:S02]  /*0bd0*/  VIADD R12, R13, 0x20 ;  /* 0x000000200d0c7836 */ /* 0x000fe40000000000 */
[----:B------:R-:W-:Y:S01]  /*0be0*/  LOP3.LUT R11, R11, 0x800000, RZ, 0xfc, !PT ;  /* 0x008000000b0b7812 */ /* 0x000fe200078efcff */
[----:B------:R-:W-:Y:S01]  /*0bf0*/  IMAD.MOV R13, RZ, RZ, -R13 ;  /* 0x000000ffff0d7224 */ /* 0x000fe200078e0a0d */
[----:B------:R-:W-:-:S02]  /*0c00*/  FSETP.NEU.FTZ.AND P0, PT, R3, R10, PT ;  /* 0x0000000a0300720b */ /* 0x000fc40003f1d000 */
[----:B------:R-:W-:Y:S02]  /*0c10*/  SHF.L.U32 R12, R11, R12, RZ ;  /* 0x0000000c0b0c7219 */ /* 0x000fe400000006ff */
[----:B------:R-:W-:Y:S02]  /*0c20*/  SEL R10, R13, RZ, P3 ;  /* 0x000000ff0d0a7207 */ /* 0x000fe40001800000 */
[----:B------:R-:W-:Y:S02]  /*0c30*/  ISETP.NE.AND P1, PT, R12, RZ, P1 ;  /* 0x000000ff0c00720c */ /* 0x000fe40000f25270 */
[----:B------:R-:W-:Y:S02]  /*0c40*/  SHF.R.U32.HI R10, RZ, R10, R11 ;  /* 0x0000000aff0a7219 */ /* 0x000fe4000001160b */
[----:B------:R-:W-:Y:S02]  /*0c50*/  PLOP3.LUT P0, PT, P0, P1, PT, 0xf8, 0x8f ;  /* 0x00000000008f781c */ /* 0x000fe40000703f70 */
[----:B------:R-:W-:-:S02]  /*0c60*/  SHF.R.U32.HI R12, RZ, 0x1, R10 ;  /* 0x00000001ff0c7819 */ /* 0x000fc4000001160a */
[----:B------:R-:W-:-:S04]  /*0c70*/  SEL R3, RZ, 0x1, !P0 ;  /* 0x00000001ff037807 */ /* 0x000fc80004000000 */
[----:B------:R-:W-:-:S04]  /*0c80*/  LOP3.LUT R3, R3, 0x1, R12, 0xf8, !PT ;  /* 0x0000000103037812 */ /* 0x000fc800078ef80c */
[----:B------:R-:W-:-:S04]  /*0c90*/  LOP3.LUT R3, R3, R10, RZ, 0xc0, !PT ;  /* 0x0000000a03037212 */ /* 0x000fc800078ec0ff */
[----:B------:R-:W-:-:S04]  /*0ca0*/  IADD3 R3, PT, PT, R12, R3, RZ ;  /* 0x000000030c037210 */ /* 0x000fc80007ffe0ff */
[----:B------:R-:W-:Y:S01]  /*0cb0*/  LOP3.LUT R0, R3, R0, RZ, 0xfc, !PT ;  /* 0x0000000003007212 */ /* 0x000fe200078efcff */
[----:B------:R-:W-:Y:S06]  /*0cc0*/  BRA `(.L_x_22) ;  /* 0x0000000000107947 */ /* 0x000fec0003800000 */
.L_x_21:
[----:B------:R-:W-:-:S04]  /*0cd0*/  LOP3.LUT R0, R0, 0x80000000, RZ, 0xc0, !PT ;  /* 0x8000000000007812 */ /* 0x000fc800078ec0ff */
[----:B------:R-:W-:Y:S01]  /*0ce0*/  LOP3.LUT R0, R0, 0x7f800000, RZ, 0xfc, !PT ;  /* 0x7f80000000007812 */ /* 0x000fe200078efcff */
[----:B------:R-:W-:Y:S06]  /*0cf0*/  BRA `(.L_x_22) ;  /* 0x0000000000047947 */ /* 0x000fec0003800000 */
.L_x_20:
[----:B------:R-:W-:-:S07]  /*0d00*/  IMAD R0, R11, 0x800000, R0 ;  /* 0x008000000b007824 */ /* 0x000fce00078e0200 */
.L_x_22:
[----:B------:R-:W-:Y:S05]  /*0d10*/  BSYNC.RECONVERGENT B3 ;  /* 0x0000000000037941 */ /* 0x000fea0003800200 */
.L_x_19:
[----:B------:R-:W-:Y:S05]  /*0d20*/  BRA `(.L_x_23) ;  /* 0x0000000000207947 */ /* 0x000fea0003800000 */
.L_x_18:
[----:B------:R-:W-:-:S04]  /*0d30*/  LOP3.LUT R0, R3, 0x80000000, R12, 0x48, !PT ;  /* 0x8000000003007812 */ /* 0x000fc800078e480c */
[----:B------:R-:W-:Y:S01]  /*0d40*/  LOP3.LUT R0, R0, 0x7f800000, RZ, 0xfc, !PT ;  /* 0x7f80000000007812 */ /* 0x000fe200078efcff */
[----:B------:R-:W-:Y:S06]  /*0d50*/  BRA `(.L_x_23) ;  /* 0x0000000000147947 */ /* 0x000fec0003800000 */
.L_x_17:
[----:B------:R-:W-:Y:S01]  /*0d60*/  LOP3.LUT R0, R3, 0x80000000, R12, 0x48, !PT ;  /* 0x8000000003007812 */ /* 0x000fe200078e480c */
[----:B------:R-:W-:Y:S06]  /*0d70*/  BRA `(.L_x_23) ;  /* 0x00000000000c7947 */ /* 0x000fec0003800000 */
.L_x_16:
[----:B------:R-:W0:Y:S01]  /*0d80*/  MUFU.RSQ R0, -QNAN ;  /* 0xffc0000000007908 */ /* 0x000e220000001400 */
[----:B------:R-:W-:Y:S05]  /*0d90*/  BRA `(.L_x_23) ;  /* 0x0000000000047947 */ /* 0x000fea0003800000 */
.L_x_15:
[----:B------:R-:W-:-:S07]  /*0da0*/  FADD.FTZ R0, R0, R3 ;  /* 0x0000000300007221 */ /* 0x000fce0000010000 */
.L_x_23:
[----:B------:R-:W-:Y:S05]  /*0db0*/  BSYNC.RECONVERGENT B2 ;  /* 0x0000000000027941 */ /* 0x000fea0003800200 */
.L_x_13:
[----:B------:R-:W-:-:S04]  /*0dc0*/  IMAD.MOV.U32 R3, RZ, RZ, 0x0 ;  /* 0x00000000ff037424 */ /* 0x000fc800078e00ff */
[----:B0-----:R-:W-:Y:S05]  /*0dd0*/  RET.REL.NODEC R2 `(_Z25vector_dot_product_kerneliffPfPi) ;  /* 0xfffffff002887950 */ /* 0x001fea0003c3ffff */
.L_x_24:
[----:B------:R-:W-:-:S00]  /*0de0*/  BRA `(.L_x_24) ;  /* 0xfffffffc00fc7947 */ /* 0x000fc0000383ffff */
[----:B------:R-:W-:-:S00]  /*0df0*/  NOP ;  /* 0x0000000000007918 */ /* 0x000fc00000000000 */
        /* <DEDUP_REMOVED lines=8> */
.L_x_26:


//--------------------- .nv.shared._Z25vector_dot_product_kerneliffPfPi --------------------------
	.section	.nv.shared._Z25vector_dot_product_kerneliffPfPi,"aw",@nobits
	.sectionflags	@""
	.align	4
.nv.shared._Z25vector_dot_product_kerneliffPfPi:
	.zero		5120


//--------------------- .nv.shared.reserved.0     --------------------------
	.section	.nv.shared.reserved.0,"aw",@nobits
	.weak		__nv_reservedSMEM_offset_0_alias
	.size		__nv_reservedSMEM_offset_0_alias, 0, 64
	.other		__nv_reservedSMEM_offset_0_alias,@"STO_CUDA_RESERVED_SHARED STV_DEFAULT"
__nv_reservedSMEM_offset_0_alias:
	.zero		0
	.zero		64


//--------------------- .nv.constant0._Z25vector_dot_product_kerneliffPfPi --------------------------
	.section	.nv.constant0._Z25vector_dot_product_kerneliffPfPi,"a",@progbits
	.sectionflags	@""
	.align	4
.nv.constant0._Z25vector_dot_product_kerneliffPfPi:
	.zero		928


//--------------------- SYMBOLS --------------------------

	.type		.nv.reservedSmem.offset0,@object
	.size		.nv.reservedSmem.offset0,0x4
	.type		.nv.reservedSmem.cap,@object
	.size		.nv.reservedSmem.cap,0x4
